//
// Generated by NVIDIA NVVM Compiler
//
// Compiler Build ID: CL-36424714
// Cuda compilation tools, release 13.0, V13.0.88
// Based on NVVM 20.0.0
//

.version 9.0
.target sm_100
.address_size 64

	// .globl	_Z9addKernelPiS_S_

.visible .entry _Z9addKernelPiS_S_(
	.param .u64 .ptr .align 1 _Z9addKernelPiS_S__param_0,
	.param .u64 .ptr .align 1 _Z9addKernelPiS_S__param_1,
	.param .u64 .ptr .align 1 _Z9addKernelPiS_S__param_2
)
{
	.reg .pred 	%p<2>;
	.reg .b32 	%r<8>;
	.reg .b64 	%rd<11>;

	ld.param.u64 	%rd1, [_Z9addKernelPiS_S__param_0];
	ld.param.u64 	%rd2, [_Z9addKernelPiS_S__param_1];
	ld.param.u64 	%rd3, [_Z9addKernelPiS_S__param_2];
	mov.u32 	%r2, %tid.x;
	mov.u32 	%r3, %ctaid.x;
	mov.u32 	%r4, %ntid.x;
	mad.lo.s32 	%r1, %r3, %r4, %r2;
	setp.gt.s32 	%p1, %r1, 1023;
	@%p1 bra 	$L__BB0_2;
	cvta.to.global.u64 	%rd4, %rd1;
	cvta.to.global.u64 	%rd5, %rd2;
	cvta.to.global.u64 	%rd6, %rd3;
	mul.wide.s32 	%rd7, %r1, 4;
	add.s64 	%rd8, %rd4, %rd7;
	ld.global.u32 	%r5, [%rd8];
	add.s64 	%rd9, %rd5, %rd7;
	ld.global.u32 	%r6, [%rd9];
	add.s32 	%r7, %r6, %r5;
	add.s64 	%rd10, %rd6, %rd7;
	st.global.u32 	[%rd10], %r7;
$L__BB0_2:
	ret;

}


// ===== COMPILED SASS (sm_100) =====

	.target	sm_100

	.elftype	@"ET_EXEC"


//--------------------- .note.nv.tkinfo           --------------------------
	.section	.note.nv.tkinfo,"",@"SHT_NOTE"
	.sectionflags	@"SHF_NOTE_NV_TKINFO"
	.tkinfo
        /*0018*/ 	.word	0x00000002
        /*0030*/ 	.string	""
        /*0030*/ 	.string	"ptxas"
        /*0030*/ 	.string	"Cuda compilation tools, release 13.0, V13.0.88"
        /*0030*/ 	.string	"Build cuda_13.0.r13.0/compiler.36424714_0"
        /*0030*/ 	.string	"-arch sm_100 -m 64 "



//--------------------- .note.nv.cuinfo           --------------------------
	.section	.note.nv.cuinfo,"",@"SHT_NOTE"
	.sectionflags	@"SHF_NOTE_NV_CUINFO"
        /*0018*/ 	.short	0x0002
        /*001a*/ 	.short	0x0064
        /*001c*/ 	.short	0x0082
	.zero		2


//--------------------- .nv.info                  --------------------------
	.section	.nv.info,"",@"SHT_CUDA_INFO"
	.align	4


	//----- nvinfo : EIATTR_REGCOUNT
	.align		4
        /*0000*/ 	.byte	0x04, 0x2f
        /*0002*/ 	.short	(.L_1 - .L_0)
	.align		4
.L_0:
        /*0004*/ 	.word	index@(_Z9addKernelPiS_S_)
        /*0008*/ 	.word	0x0000000c


	//----- nvinfo : EIATTR_FRAME_SIZE
	.align		4
.L_1:
        /*000c*/ 	.byte	0x04, 0x11
        /*000e*/ 	.short	(.L_3 - .L_2)
	.align		4
.L_2:
        /*0010*/ 	.word	index@(_Z9addKernelPiS_S_)
        /*0014*/ 	.word	0x00000000


	//----- nvinfo : EIATTR_MIN_STACK_SIZE
	.align		4
.L_3:
        /*0018*/ 	.byte	0x04, 0x12
        /*001a*/ 	.short	(.L_5 - .L_4)
	.align		4
.L_4:
        /*001c*/ 	.word	index@(_Z9addKernelPiS_S_)
        /*0020*/ 	.word	0x00000000
.L_5:


//--------------------- .nv.compat                --------------------------
	.section	.nv.compat,"",@"SHT_CUDA_COMPAT_INFO"
	.align	4
        /*0000*/ 	.byte	0x02, 0x09, 0x00, 0x00, 0x02, 0x02, 0x01, 0x00, 0x02, 0x05, 0x05, 0x00, 0x03, 0x07, 0x01, 0x01
        /*0010*/ 	.byte	0x02, 0x03, 0x00, 0x00, 0x02, 0x06, 0x01, 0x00, 0x04, 0x0b, 0x08, 0x00, 0x09, 0x00, 0x00, 0x00
        /*0020*/ 	.byte	0x00, 0x00, 0x00, 0x00


//--------------------- .nv.info._Z9addKernelPiS_S_ --------------------------
	.section	.nv.info._Z9addKernelPiS_S_,"",@"SHT_CUDA_INFO"
	.sectionflags	@""
	.align	4


	//----- nvinfo : EIATTR_CUDA_API_VERSION
	.align		4
        /*0000*/ 	.byte	0x04, 0x37
        /*0002*/ 	.short	(.L_7 - .L_6)
.L_6:
        /*0004*/ 	.word	0x00000082


	//----- nvinfo : EIATTR_KPARAM_INFO
	.align		4
.L_7:
        /*0008*/ 	.byte	0x04, 0x17
        /*000a*/ 	.short	(.L_9 - .L_8)
.L_8:
        /*000c*/ 	.word	0x00000000
        /*0010*/ 	.short	0x0002
        /*0012*/ 	.short	0x0010
        /*0014*/ 	.byte	0x00, 0xf5, 0x21, 0x00


	//----- nvinfo : EIATTR_KPARAM_INFO
	.align		4
.L_9:
        /*0018*/ 	.byte	0x04, 0x17
        /*001a*/ 	.short	(.L_11 - .L_10)
.L_10:
        /*001c*/ 	.word	0x00000000
        /*0020*/ 	.short	0x0001
        /*0022*/ 	.short	0x0008
        /*0024*/ 	.byte	0x00, 0xf5, 0x21, 0x00


	//----- nvinfo : EIATTR_KPARAM_INFO
	.align		4
.L_11:
        /*0028*/ 	.byte	0x04, 0x17
        /*002a*/ 	.short	(.L_13 - .L_12)
.L_12:
        /*002c*/ 	.word	0x00000000
        /*0030*/ 	.short	0x0000
        /*0032*/ 	.short	0x0000
        /*0034*/ 	.byte	0x00, 0xf5, 0x21, 0x00


	//----- nvinfo : EIATTR_SPARSE_MMA_MASK
	.align		4
.L_13:
        /*0038*/ 	.byte	0x03, 0x50
        /*003a*/ 	.short	0x0000


	//----- nvinfo : EIATTR_MAXREG_COUNT
	.align		4
        /*003c*/ 	.byte	0x03, 0x1b
        /*003e*/ 	.short	0x00ff


	//----- nvinfo : EIATTR_MERCURY_ISA_VERSION
	.align		4
        /*0040*/ 	.byte	0x03, 0x5f
        /*0042*/ 	.short	0x0101


	//----- nvinfo : EIATTR_VRC_CTA_INIT_COUNT
	.align		4
        /*0044*/ 	.byte	0x02, 0x4a
	.zero		1
	.zero		1


	//----- nvinfo : EIATTR_EXIT_INSTR_OFFSETS
	.align		4
        /*0048*/ 	.byte	0x04, 0x1c
        /*004a*/ 	.short	(.L_15 - .L_14)


	//   ....[0]....
.L_14:
        /*004c*/ 	.word	0x00000060


	//   ....[1]....
        /*0050*/ 	.word	0x00000120


	//----- nvinfo : EIATTR_CBANK_PARAM_SIZE
	.align		4
.L_15:
        /*0054*/ 	.byte	0x03, 0x19
        /*0056*/ 	.short	0x0018


	//----- nvinfo : EIATTR_PARAM_CBANK
	.align		4
        /*0058*/ 	.byte	0x04, 0x0a
        /*005a*/ 	.short	(.L_17 - .L_16)
	.align		4
.L_16:
        /*005c*/ 	.word	index@(.nv.constant0._Z9addKernelPiS_S_)
        /*0060*/ 	.short	0x0380
        /*0062*/ 	.short	0x0018


	//----- nvinfo : EIATTR_SW_WAR
	.align		4
.L_17:
        /*0064*/ 	.byte	0x04, 0x36
        /*0066*/ 	.short	(.L_19 - .L_18)
.L_18:
        /*0068*/ 	.word	0x00000008
.L_19:


//--------------------- .nv.callgraph             --------------------------
	.section	.nv.callgraph,"",@"SHT_CUDA_CALLGRAPH"
	.align	4
	.sectionentsize	8
	.align		4
        /*0000*/ 	.word	0x00000000
	.align		4
        /*0004*/ 	.word	0xffffffff
	.align		4
        /*0008*/ 	.word	0x00000000
	.align		4
        /*000c*/ 	.word	0xfffffffe
	.align		4
        /*0010*/ 	.word	0x00000000
	.align		4
        /*0014*/ 	.word	0xfffffffd
	.align		4
        /*0018*/ 	.word	0x00000000
	.align		4
        /*001c*/ 	.word	0xfffffffc


//--------------------- .text._Z9addKernelPiS_S_  --------------------------
	.section	.text._Z9addKernelPiS_S_,"ax",@progbits
	.align	128
        .global         _Z9addKernelPiS_S_
        .type           _Z9addKernelPiS_S_,@function
        .size           _Z9addKernelPiS_S_,(.L_x_1 - _Z9addKernelPiS_S_)
        .other          _Z9addKernelPiS_S_,@"STO_CUDA_ENTRY STV_DEFAULT"
_Z9addKernelPiS_S_:
.text._Z9addKernelPiS_S_:
[----:B------:R-:W-:Y:S01]  /*0000*/  LDC R1, c[0x0][0x37c] ;  /* 0x0000df00ff017b82 */ /* 0x000fe20000000800 */
[----:B------:R-:W0:Y:S07]  /*0010*/  S2R R9, SR_TID.X ;  /* 0x0000000000097919 */ /* 0x000e2e0000002100 */
[----:B------:R-:W0:Y:S08]  /*0020*/  S2UR UR4, SR_CTAID.X ;  /* 0x00000000000479c3 */ /* 0x000e300000002500 */
[----:B------:R-:W0:Y:S02]  /*0030*/  LDC R0, c[0x0][0x360] ;  /* 0x0000d800ff007b82 */ /* 0x000e240000000800 */
[----:B0-----:R-:W-:-:S05]  /*0040*/  IMAD R9, R0, UR4, R9 ;  /* 0x0000000400097c24 */ /* 0x001fca000f8e0209 */
[----:B------:R-:W-:-:S13]  /*0050*/  ISETP.GT.AND P0, PT, R9, 0x3ff, PT ;  /* 0x000003ff0900780c */ /* 0x000fda0003f04270 */
[----:B------:R-:W-:Y:S05]  /*0060*/  @P0 EXIT ;  /* 0x000000000000094d */ /* 0x000fea0003800000 */
[----:B------:R-:W0:Y:S01]  /*0070*/  LDC.64 R2, c[0x0][0x380] ;  /* 0x0000e000ff027b82 */ /* 0x000e220000000a00 */
[----:B------:R-:W1:Y:S07]  /*0080*/  LDCU.64 UR4, c[0x0][0x358] ;  /* 0x00006b00ff0477ac */ /* 0x000e6e0008000a00 */
[----:B------:R-:W2:Y:S08]  /*0090*/  LDC.64 R4, c[0x0][0x388] ;  /* 0x0000e200ff047b82 */ /* 0x000eb00000000a00 */
[----:B------:R-:W3:Y:S01]  /*00a0*/  LDC.64 R6, c[0x0][0x390] ;  /* 0x0000e400ff067b82 */ /* 0x000ee20000000a00 */
[----:B0-----:R-:W-:-:S06]  /*00b0*/  IMAD.WIDE R2, R9, 0x4, R2 ;  /* 0x0000000409027825 */ /* 0x001fcc00078e0202 */
[----:B-1----:R-:W4:Y:S01]  /*00c0*/  LDG.E R2, desc[UR4][R2.64] ;  /* 0x0000000402027981 */ /* 0x002f22000c1e1900 */
[----:B--2---:R-:W-:-:S06]  /*00d0*/  IMAD.WIDE R4, R9, 0x4, R4 ;  /* 0x0000000409047825 */ /* 0x004fcc00078e0204 */
[----:B------:R-:W4:Y:S01]  /*00e0*/  LDG.E R5, desc[UR4][R4.64] ;  /* 0x0000000404057981 */ /* 0x000f22000c1e1900 */
[----:B---3--:R-:W-:Y:S01]  /*00f0*/  IMAD.WIDE R6, R9, 0x4, R6 ;  /* 0x0000000409067825 */ /* 0x008fe200078e0206 */
[----:B----4-:R-:W-:-:S05]  /*0100*/  IADD3 R9, PT, PT, R2, R5, RZ ;  /* 0x0000000502097210 */ /* 0x010fca0007ffe0ff */
[----:B------:R-:W-:Y:S01]  /*0110*/  STG.E desc[UR4][R6.64], R9 ;  /* 0x0000000906007986 */ /* 0x000fe2000c101904 */
[----:B------:R-:W-:Y:S05]  /*0120*/  EXIT ;  /* 0x000000000000794d */ /* 0x000fea0003800000 */
.L_x_0:
[----:B------:R-:W-:-:S00]  /*0130*/  BRA `(.L_x_0) ;  /* 0xfffffffc00fc7947 */ /* 0x000fc0000383ffff */
[----:B------:R-:W-:-:S00]  /*0140*/  NOP ;  /* 0x0000000000007918 */ /* 0x000fc00000000000 */
        /* <DEDUP_REMOVED lines=11> */
.L_x_1:


//--------------------- .nv.shared.reserved.0     --------------------------
	.section	.nv.shared.reserved.0,"aw",@nobits
	.weak		__nv_reservedSMEM_offset_0_alias
	.size		__nv_reservedSMEM_offset_0_alias, 0, 64
	.other		__nv_reservedSMEM_offset_0_alias,@"STO_CUDA_RESERVED_SHARED STV_DEFAULT"
__nv_reservedSMEM_offset_0_alias:
	.zero		0
	.zero		64


//--------------------- .nv.constant0._Z9addKernelPiS_S_ --------------------------
	.section	.nv.constant0._Z9addKernelPiS_S_,"a",@progbits
	.sectionflags	@""
	.align	4
.nv.constant0._Z9addKernelPiS_S_:
	.zero		920


//--------------------- SYMBOLS --------------------------

	.type		.nv.reservedSmem.offset0,@object
	.size		.nv.reservedSmem.offset0,0x4
